	.headerflags	@"EF_CUDA_TEXMODE_UNIFIED EF_CUDA_64BIT_ADDRESS EF_CUDA_ACCELERATORS EF_CUDA_SM90 EF_CUDA_VIRTUAL_SM(EF_CUDA_SM90)"
	.elftype	@"ET_EXEC"


//--------------------- .nv.info                  --------------------------
	.section	.nv.info,"",@"SHT_CUDA_INFO"
	.align	4


	//----- nvinfo : EIATTR_REGCOUNT
	.align		4
        /*0000*/ 	.byte	0x04, 0x2f
        /*0002*/ 	.short	(.L_3 - .L_2)
	.align		4
.L_2:
        /*0004*/ 	.word	index@(triton_poi_fused__native_batch_norm_legit_no_training_relu_6)
        /*0008*/ 	.word	0x00000010


	//----- nvinfo : EIATTR_MIN_STACK_SIZE
	.align		4
.L_3:
        /*000c*/ 	.byte	0x04, 0x12
        /*000e*/ 	.short	(.L_5 - .L_4)
	.align		4
.L_4:
        /*0010*/ 	.word	index@(triton_poi_fused__native_batch_norm_legit_no_training_relu_6)
        /*0014*/ 	.word	0x00000000


	//----- nvinfo : EIATTR_FRAME_SIZE
	.align		4
.L_5:
        /*0018*/ 	.byte	0x04, 0x11
        /*001a*/ 	.short	(.L_7 - .L_6)
	.align		4
.L_6:
        /*001c*/ 	.word	index@(triton_poi_fused__native_batch_norm_legit_no_training_relu_6)
        /*0020*/ 	.word	0x00000000


	//----- nvinfo : EIATTR_MIN_STACK_SIZE
	.align		4
.L_7:
        /*0024*/ 	.byte	0x04, 0x12
        /*0026*/ 	.short	(.L_9 - .L_8)
	.align		4
.L_8:
        /*0028*/ 	.word	index@(triton_poi_fused__native_batch_norm_legit_no_training_relu_6)
        /*002c*/ 	.word	0x00000000
.L_9:


//--------------------- .nv.info.triton_poi_fused__native_batch_norm_legit_no_training_relu_6 --------------------------
	.section	.nv.info.triton_poi_fused__native_batch_norm_legit_no_training_relu_6,"",@"SHT_CUDA_INFO"
	.sectionflags	@""
	.align	4


	//----- nvinfo : EIATTR_CUDA_API_VERSION
	.align		4
        /*0000*/ 	.byte	0x04, 0x37
        /*0002*/ 	.short	(.L_11 - .L_10)
.L_10:
        /*0004*/ 	.word	0x0000007c


	//----- nvinfo : EIATTR_KPARAM_INFO
	.align		4
.L_11:
        /*0008*/ 	.byte	0x04, 0x17
        /*000a*/ 	.short	(.L_13 - .L_12)
.L_12:
        /*000c*/ 	.word	0x00000000
        /*0010*/ 	.short	0x0006
        /*0012*/ 	.short	0x0030
        /*0014*/ 	.byte	0x00, 0xf0, 0x11, 0x00


	//----- nvinfo : EIATTR_KPARAM_INFO
	.align		4
.L_13:
        /*0018*/ 	.byte	0x04, 0x17
        /*001a*/ 	.short	(.L_15 - .L_14)
.L_14:
        /*001c*/ 	.word	0x00000000
        /*0020*/ 	.short	0x0005
        /*0022*/ 	.short	0x0028
        /*0024*/ 	.byte	0x00, 0xf4, 0x21, 0x00


	//----- nvinfo : EIATTR_KPARAM_INFO
	.align		4
.L_15:
        /*0028*/ 	.byte	0x04, 0x17
        /*002a*/ 	.short	(.L_17 - .L_16)
.L_16:
        /*002c*/ 	.word	0x00000000
        /*0030*/ 	.short	0x0004
        /*0032*/ 	.short	0x0020
        /*0034*/ 	.byte	0x00, 0xf4, 0x21, 0x00


	//----- nvinfo : EIATTR_KPARAM_INFO
	.align		4
.L_17:
        /*0038*/ 	.byte	0x04, 0x17
        /*003a*/ 	.short	(.L_19 - .L_18)
.L_18:
        /*003c*/ 	.word	0x00000000
        /*0040*/ 	.short	0x0003
        /*0042*/ 	.short	0x0018
        /*0044*/ 	.byte	0x00, 0xf4, 0x21, 0x00


	//----- nvinfo : EIATTR_KPARAM_INFO
	.align		4
.L_19:
        /*0048*/ 	.byte	0x04, 0x17
        /*004a*/ 	.short	(.L_21 - .L_20)
.L_20:
        /*004c*/ 	.word	0x00000000
        /*0050*/ 	.short	0x0002
        /*0052*/ 	.short	0x0010
        /*0054*/ 	.byte	0x00, 0xf4, 0x21, 0x00


	//----- nvinfo : EIATTR_KPARAM_INFO
	.align		4
.L_21:
        /*0058*/ 	.byte	0x04, 0x17
        /*005a*/ 	.short	(.L_23 - .L_22)
.L_22:
        /*005c*/ 	.word	0x00000000
        /*0060*/ 	.short	0x0001
        /*0062*/ 	.short	0x0008
        /*0064*/ 	.byte	0x00, 0xf4, 0x21, 0x00


	//----- nvinfo : EIATTR_KPARAM_INFO
	.align		4
.L_23:
        /*0068*/ 	.byte	0x04, 0x17
        /*006a*/ 	.short	(.L_25 - .L_24)
.L_24:
        /*006c*/ 	.word	0x00000000
        /*0070*/ 	.short	0x0000
        /*0072*/ 	.short	0x0000
        /*0074*/ 	.byte	0x00, 0xf4, 0x21, 0x00


	//----- nvinfo : EIATTR_SPARSE_MMA_MASK
	.align		4
.L_25:
        /*0078*/ 	.byte	0x03, 0x50
        /*007a*/ 	.short	0x0000


	//----- nvinfo : EIATTR_MAXREG_COUNT
	.align		4
        /*007c*/ 	.byte	0x03, 0x1b
        /*007e*/ 	.short	0x00ff


	//----- nvinfo : EIATTR_EXIT_INSTR_OFFSETS
	.align		4
        /*0080*/ 	.byte	0x04, 0x1c
        /*0082*/ 	.short	(.L_27 - .L_26)


	//   ....[0]....
.L_26:
        /*0084*/ 	.word	0x00000350


	//----- nvinfo : EIATTR_REQNTID
	.align		4
.L_27:
        /*0088*/ 	.byte	0x04, 0x10
        /*008a*/ 	.short	(.L_29 - .L_28)
.L_28:
        /*008c*/ 	.word	0x00000080
        /*0090*/ 	.word	0x00000001
        /*0094*/ 	.word	0x00000001


	//----- nvinfo : EIATTR_CBANK_PARAM_SIZE
	.align		4
.L_29:
        /*0098*/ 	.byte	0x03, 0x19
        /*009a*/ 	.short	0x0034


	//----- nvinfo : EIATTR_PARAM_CBANK
	.align		4
        /*009c*/ 	.byte	0x04, 0x0a
        /*009e*/ 	.short	(.L_31 - .L_30)
	.align		4
.L_30:
        /*00a0*/ 	.word	index@(.nv.constant0.triton_poi_fused__native_batch_norm_legit_no_training_relu_6)
        /*00a4*/ 	.short	0x0210
        /*00a6*/ 	.short	0x0034


	//----- nvinfo : EIATTR_SW_WAR
	.align		4
.L_31:
        /*00a8*/ 	.byte	0x04, 0x36
        /*00aa*/ 	.short	(.L_33 - .L_32)
.L_32:
        /*00ac*/ 	.word	0x00000008
.L_33:


//--------------------- .nv.callgraph             --------------------------
	.section	.nv.callgraph,"",@"SHT_CUDA_CALLGRAPH"
	.align	4
	.sectionentsize	8
	.align		4
        /*0000*/ 	.word	0x00000000
	.align		4
        /*0004*/ 	.word	0xffffffff
	.align		4
        /*0008*/ 	.word	0x00000000
	.align		4
        /*000c*/ 	.word	0xfffffffe
	.align		4
        /*0010*/ 	.word	0x00000000
	.align		4
        /*0014*/ 	.word	0xfffffffd
	.align		4
        /*0018*/ 	.word	0x00000000
	.align		4
        /*001c*/ 	.word	0xfffffffc


//--------------------- .nv.constant4             --------------------------
	.section	.nv.constant4,"a",@progbits
	.align	8
	.align		8
.nv.constant4:
        /*0000*/ 	.dword	_$_str
	.align		8
        /*0008*/ 	.dword	_$_str_$_2


//--------------------- .text.triton_poi_fused__native_batch_norm_legit_no_training_relu_6 --------------------------
	.section	.text.triton_poi_fused__native_batch_norm_legit_no_training_relu_6,"ax",@progbits
	.align	128
        .global         triton_poi_fused__native_batch_norm_legit_no_training_relu_6
        .type           triton_poi_fused__native_batch_norm_legit_no_training_relu_6,@function
        .size           triton_poi_fused__native_batch_norm_legit_no_training_relu_6,(.L_x_1 - triton_poi_fused__native_batch_norm_legit_no_training_relu_6)
        .other          triton_poi_fused__native_batch_norm_legit_no_training_relu_6,@"STO_CUDA_ENTRY STV_DEFAULT"
triton_poi_fused__native_batch_norm_legit_no_training_relu_6:
.text.triton_poi_fused__native_batch_norm_legit_no_training_relu_6:
[----:B------:R-:W-:Y:S01]  /*0000*/  LDC R1, c[0x0][0x28] ;  /* 0x00000a00ff017b82 */ /* 0x000fe20000000800 */
[----:B------:R-:W1:Y:S07]  /*0010*/  S2R R0, SR_TID.X ;  /* 0x0000000000007919 */ /* 0x000e6e0000002100 */
[----:B------:R-:W2:Y:S01]  /*0020*/  LDC.64 R6, c[0x0][0x220] ;  /* 0x00008800ff067b82 */ /* 0x000ea20000000a00 */
[----:B------:R-:W-:Y:S01]  /*0030*/  ULDC.64 UR4, c[0x0][0x208] ;  /* 0x0000820000047ab9 */ /* 0x000fe20000000a00 */
[----:B------:R-:W3:Y:S06]  /*0040*/  S2R R3, SR_CTAID.X ;  /* 0x0000000000037919 */ /* 0x000eec0000002500 */
[----:B------:R-:W4:Y:S08]  /*0050*/  LDC.64 R4, c[0x0][0x218] ;  /* 0x00008600ff047b82 */ /* 0x000f300000000a00 */
[----:B------:R-:W5:Y:S08]  /*0060*/  LDC.64 R8, c[0x0][0x228] ;  /* 0x00008a00ff087b82 */ /* 0x000f700000000a00 */
[----:B------:R-:W5:Y:S01]  /*0070*/  LDC.64 R10, c[0x0][0x230] ;  /* 0x00008c00ff0a7b82 */ /* 0x000f620000000a00 */
[----:B-1----:R-:W-:-:S02]  /*0080*/  LOP3.LUT R0, R0, 0x7f, RZ, 0xc0, !PT ;  /* 0x0000007f00007812 */ /* 0x002fc400078ec0ff */
[----:B---3--:R-:W-:-:S03]  /*0090*/  SHF.R.S32.HI R2, RZ, 0x18, R3 ;  /* 0x00000018ff027819 */ /* 0x008fc60000011403 */
[----:B------:R-:W-:Y:S01]  /*00a0*/  IMAD R0, R3, 0x80, R0 ;  /* 0x0000008003007824 */ /* 0x000fe200078e0200 */
[----:B------:R-:W-:-:S04]  /*00b0*/  SGXT R3, R2, 0x1 ;  /* 0x000000010203781a */ /* 0x000fc80000000200 */
[----:B------:R-:W-:-:S04]  /*00c0*/  LEA.HI R3, R3, R0, RZ, 0x8 ;  /* 0x0000000003037211 */ /* 0x000fc800078f40ff */
[----:B------:R-:W-:-:S04]  /*00d0*/  SHF.R.S32.HI R3, RZ, 0x8, R3 ;  /* 0x00000008ff037819 */ /* 0x000fc80000011403 */
[----:B------:R-:W-:-:S04]  /*00e0*/  LEA.HI R2, R3, R3, RZ, 0x4 ;  /* 0x0000000303027211 */ /* 0x000fc800078f20ff */
[----:B------:R-:W-:-:S05]  /*00f0*/  LOP3.LUT R2, R2, 0xfffffff0, RZ, 0xc0, !PT ;  /* 0xfffffff002027812 */ /* 0x000fca00078ec0ff */
[----:B------:R-:W-:Y:S02]  /*0100*/  IMAD.IADD R13, R3, 0x1, -R2 ;  /* 0x00000001030d7824 */ /* 0x000fe400078e0a02 */
[----:B------:R-:W1:Y:S02]  /*0110*/  LDC.64 R2, c[0x0][0x210] ;  /* 0x00008400ff027b82 */ /* 0x000e640000000a00 */
[----:B--2---:R-:W-:-:S06]  /*0120*/  IMAD.WIDE R6, R13, 0x4, R6 ;  /* 0x000000040d067825 */ /* 0x004fcc00078e0206 */
[----:B------:R-:W2:Y:S01]  /*0130*/  LDG.E.EL R6, desc[UR4][R6.64] ;  /* 0x0000000406067981 */ /* 0x000ea2000c2e1900 */
[----:B----4-:R-:W-:-:S04]  /*0140*/  IMAD.WIDE R4, R13, 0x4, R4 ;  /* 0x000000040d047825 */ /* 0x010fc800078e0204 */
[C---:B-----5:R-:W-:Y:S02]  /*0150*/  IMAD.WIDE R8, R13.reuse, 0x4, R8 ;  /* 0x000000040d087825 */ /* 0x060fe400078e0208 */
[----:B------:R3:W4:Y:S02]  /*0160*/  LDG.E.EL R5, desc[UR4][R4.64] ;  /* 0x0000000404057981 */ /* 0x000724000c2e1900 */
[----:B0-----:R-:W-:Y:S02]  /*0170*/  IMAD.WIDE R10, R13, 0x4, R10 ;  /* 0x000000040d0a7825 */ /* 0x001fe400078e020a */
[----:B------:R0:W5:Y:S04]  /*0180*/  LDG.E.EL R8, desc[UR4][R8.64] ;  /* 0x0000000408087981 */ /* 0x000168000c2e1900 */
[----:B------:R-:W5:Y:S01]  /*0190*/  LDG.E.EL R11, desc[UR4][R10.64] ;  /* 0x000000040a0b7981 */ /* 0x000f62000c2e1900 */
[----:B-1----:R-:W-:-:S05]  /*01a0*/  IMAD.WIDE R2, R0, 0x4, R2 ;  /* 0x0000000400027825 */ /* 0x002fca00078e0202 */
[----:B------:R1:W4:Y:S01]  /*01b0*/  LDG.E R12, desc[UR4][R2.64] ;  /* 0x00000004020c7981 */ /* 0x000322000c1e1900 */
[----:B---3--:R-:W-:Y:S01]  /*01c0*/  HFMA2.MMA R4, -RZ, RZ, 1.625, 0 ;  /* 0x3e800000ff047435 */ /* 0x008fe200000001ff */
[----:B0-----:R-:W-:Y:S01]  /*01d0*/  SHF.R.S32.HI R9, RZ, 0x1f, R0 ;  /* 0x0000001fff097819 */ /* 0x001fe20000011400 */
[----:B-1----:R-:W0:Y:S03]  /*01e0*/  LDC.64 R2, c[0x0][0x238] ;  /* 0x00008e00ff027b82 */ /* 0x002e260000000a00 */
[----:B------:R-:W-:Y:S01]  /*01f0*/  LEA.HI R9, R9, R0, RZ, 0xc ;  /* 0x0000000009097211 */ /* 0x000fe200078f60ff */
[----:B--2---:R-:W-:-:S04]  /*0200*/  FADD R6, R6, 9.9999997473787516356e-06 ;  /* 0x3727c5ac06067421 */ /* 0x004fc80000000000 */
[----:B------:R-:W1:Y:S02]  /*0210*/  MUFU.SQRT R7, R6 ;  /* 0x0000000600077308 */ /* 0x000e640000002000 */
[C---:B-1----:R-:W-:Y:S02]  /*0220*/  FSETP.GT.AND P0, PT, R7.reuse, 8.50705917302346158658e+37, PT ;  /* 0x7e8000000700780b */ /* 0x042fe40003f04000 */
[----:B------:R-:W-:-:S11]  /*0230*/  FSETP.GEU.AND P1, PT, R7, 1.175494350822287508e-38, PT ;  /* 0x008000000700780b */ /* 0x000fd60003f2e000 */
[----:B------:R-:W-:-:S04]  /*0240*/  @P0 FMUL R7, R7, 0.25 ;  /* 0x3e80000007070820 */ /* 0x000fc80000400000 */
[----:B------:R-:W-:-:S06]  /*0250*/  @!P1 FMUL R7, R7, 16777216 ;  /* 0x4b80000007079820 */ /* 0x000fcc0000400000 */
[----:B------:R-:W1:Y:S01]  /*0260*/  MUFU.RCP R7, R7 ;  /* 0x0000000700077308 */ /* 0x000e620000001000 */
[----:B------:R-:W-:Y:S01]  /*0270*/  FSEL R4, R4, 1, P0 ;  /* 0x3f80000004047808 */ /* 0x000fe20000000000 */
[----:B----4-:R-:W-:-:S04]  /*0280*/  FADD R5, R12, -R5 ;  /* 0x800000050c057221 */ /* 0x010fc80000000000 */
[----:B------:R-:W-:Y:S01]  /*0290*/  @!P1 FMUL R4, R4, 16777216 ;  /* 0x4b80000004049820 */ /* 0x000fe20000400000 */
[----:B------:R-:W-:-:S03]  /*02a0*/  IMAD.SHL.U32 R6, R9, 0x2, RZ ;  /* 0x0000000209067824 */ /* 0x000fc600078e00ff */
[----:B-1----:R-:W-:-:S04]  /*02b0*/  FMUL R4, R7, R4 ;  /* 0x0000000407047220 */ /* 0x002fc80000400000 */
[----:B------:R-:W-:Y:S01]  /*02c0*/  FMUL R4, R5, R4 ;  /* 0x0000000405047220 */ /* 0x000fe20000400000 */
[----:B------:R-:W-:Y:S02]  /*02d0*/  LOP3.LUT R9, R9, 0xfffff000, RZ, 0xc0, !PT ;  /* 0xfffff00009097812 */ /* 0x000fe400078ec0ff */
[----:B------:R-:W-:Y:S01]  /*02e0*/  LOP3.LUT R6, R6, 0xffffe000, RZ, 0xc0, !PT ;  /* 0xffffe00006067812 */ /* 0x000fe200078ec0ff */
[----:B-----5:R-:W-:-:S03]  /*02f0*/  FFMA R4, R8, R4, R11 ;  /* 0x0000000408047223 */ /* 0x020fc6000000000b */
[----:B------:R-:W-:Y:S02]  /*0300*/  IADD3 R9, R6, R0, -R9 ;  /* 0x0000000006097210 */ /* 0x000fe40007ffe809 */
[----:B------:R-:W-:-:S03]  /*0310*/  FSETP.GEU.AND P0, PT, R4, RZ, PT ;  /* 0x000000ff0400720b */ /* 0x000fc60003f0e000 */
[----:B0-----:R-:W-:Y:S01]  /*0320*/  IMAD.WIDE R2, R9, 0x4, R2 ;  /* 0x0000000409027825 */ /* 0x001fe200078e0202 */
[----:B------:R-:W-:-:S05]  /*0330*/  FSEL R5, R4, RZ, P0 ;  /* 0x000000ff04057208 */ /* 0x000fca0000000000 */
[----:B------:R-:W-:Y:S01]  /*0340*/  STG.E desc[UR4][R2.64], R5 ;  /* 0x0000000502007986 */ /* 0x000fe2000c101904 */
[----:B------:R-:W-:Y:S05]  /*0350*/  EXIT ;  /* 0x000000000000794d */ /* 0x000fea0003800000 */
.L_x_0:
[----:B------:R-:W-:-:S00]  /*0360*/  BRA `(.L_x_0) ;  /* 0xfffffffc00fc7947 */ /* 0x000fc0000383ffff */
[----:B------:R-:W-:-:S00]  /*0370*/  NOP ;  /* 0x0000000000007918 */ /* 0x000fc00000000000 */
        /* <DEDUP_REMOVED lines=8> */
.L_x_1:


//--------------------- .nv.global.init           --------------------------
	.section	.nv.global.init,"aw",@progbits
.nv.global.init:
	.type		_$_str,@object
	.size		_$_str,(_$_str_$_2 - _$_str)
_$_str:
        /*0000*/ 	.byte	0x5f, 0x5f, 0x43, 0x55, 0x44, 0x41, 0x5f, 0x46, 0x54, 0x5a, 0x00
	.type		_$_str_$_2,@object
	.size		_$_str_$_2,(.L_1 - _$_str_$_2)
_$_str_$_2:
        /*000b*/ 	.byte	0x5f, 0x5f, 0x43, 0x55, 0x44, 0x41, 0x5f, 0x50, 0x52, 0x45, 0x43, 0x5f, 0x53, 0x51, 0x52, 0x54
        /*001b*/ 	.byte	0x00
.L_1:


//--------------------- .nv.constant0.triton_poi_fused__native_batch_norm_legit_no_training_relu_6 --------------------------
	.section	.nv.constant0.triton_poi_fused__native_batch_norm_legit_no_training_relu_6,"a",@progbits
	.sectionflags	@""
	.align	4
.nv.constant0.triton_poi_fused__native_batch_norm_legit_no_training_relu_6:
	.zero		580
